//
// Generated by NVIDIA NVVM Compiler
//
// Compiler Build ID: CL-36424714
// Cuda compilation tools, release 13.0, V13.0.88
// Based on NVVM 20.0.0
//

.version 9.0
.target sm_100
.address_size 64

	// .globl	_Z12getThreadNumv
.global .align 4 .u32 count;

.visible .entry _Z12getThreadNumv()
{
	.reg .pred 	%p<2>;
	.reg .b32 	%r<4>;

$L__BB0_1:
	ld.global.u32 	%r1, [count];
	add.s32 	%r2, %r1, 1;
	atom.relaxed.global.cas.b32 	%r3, [count], %r1, %r2;
	setp.ne.s32 	%p1, %r1, %r3;
	@%p1 bra 	$L__BB0_1;
	ret;

}


// ===== COMPILED SASS (sm_100) =====

	.target	sm_100

	.elftype	@"ET_EXEC"


//--------------------- .note.nv.tkinfo           --------------------------
	.section	.note.nv.tkinfo,"",@"SHT_NOTE"
	.sectionflags	@"SHF_NOTE_NV_TKINFO"
	.tkinfo
        /*0018*/ 	.word	0x00000002
        /*0030*/ 	.string	""
        /*0030*/ 	.string	"ptxas"
        /*0030*/ 	.string	"Cuda compilation tools, release 13.0, V13.0.88"
        /*0030*/ 	.string	"Build cuda_13.0.r13.0/compiler.36424714_0"
        /*0030*/ 	.string	"-arch sm_100 -m 64 "



//--------------------- .note.nv.cuinfo           --------------------------
	.section	.note.nv.cuinfo,"",@"SHT_NOTE"
	.sectionflags	@"SHF_NOTE_NV_CUINFO"
        /*0018*/ 	.short	0x0002
        /*001a*/ 	.short	0x0064
        /*001c*/ 	.short	0x0082
	.zero		2


//--------------------- .nv.info                  --------------------------
	.section	.nv.info,"",@"SHT_CUDA_INFO"
	.align	4


	//----- nvinfo : EIATTR_REGCOUNT
	.align		4
        /*0000*/ 	.byte	0x04, 0x2f
        /*0002*/ 	.short	(.L_2 - .L_1)
	.align		4
.L_1:
        /*0004*/ 	.word	index@(_Z12getThreadNumv)
        /*0008*/ 	.word	0x00000008


	//----- nvinfo : EIATTR_FRAME_SIZE
	.align		4
.L_2:
        /*000c*/ 	.byte	0x04, 0x11
        /*000e*/ 	.short	(.L_4 - .L_3)
	.align		4
.L_3:
        /*0010*/ 	.word	index@(_Z12getThreadNumv)
        /*0014*/ 	.word	0x00000000


	//----- nvinfo : EIATTR_MIN_STACK_SIZE
	.align		4
.L_4:
        /*0018*/ 	.byte	0x04, 0x12
        /*001a*/ 	.short	(.L_6 - .L_5)
	.align		4
.L_5:
        /*001c*/ 	.word	index@(_Z12getThreadNumv)
        /*0020*/ 	.word	0x00000000
.L_6:


//--------------------- .nv.compat                --------------------------
	.section	.nv.compat,"",@"SHT_CUDA_COMPAT_INFO"
	.align	4
        /*0000*/ 	.byte	0x02, 0x09, 0x00, 0x00, 0x02, 0x02, 0x01, 0x00, 0x02, 0x05, 0x05, 0x00, 0x03, 0x07, 0x01, 0x01
        /*0010*/ 	.byte	0x02, 0x03, 0x00, 0x00, 0x02, 0x06, 0x01, 0x00, 0x04, 0x0b, 0x08, 0x00, 0x09, 0x00, 0x00, 0x00
        /*0020*/ 	.byte	0x00, 0x00, 0x00, 0x00


//--------------------- .nv.info._Z12getThreadNumv --------------------------
	.section	.nv.info._Z12getThreadNumv,"",@"SHT_CUDA_INFO"
	.sectionflags	@""
	.align	4


	//----- nvinfo : EIATTR_CUDA_API_VERSION
	.align		4
        /*0000*/ 	.byte	0x04, 0x37
        /*0002*/ 	.short	(.L_8 - .L_7)
.L_7:
        /*0004*/ 	.word	0x00000082


	//----- nvinfo : EIATTR_SPARSE_MMA_MASK
	.align		4
.L_8:
        /*0008*/ 	.byte	0x03, 0x50
        /*000a*/ 	.short	0x0000


	//----- nvinfo : EIATTR_MAXREG_COUNT
	.align		4
        /*000c*/ 	.byte	0x03, 0x1b
        /*000e*/ 	.short	0x00ff


	//----- nvinfo : EIATTR_MERCURY_ISA_VERSION
	.align		4
        /*0010*/ 	.byte	0x03, 0x5f
        /*0012*/ 	.short	0x0101


	//----- nvinfo : EIATTR_VRC_CTA_INIT_COUNT
	.align		4
        /*0014*/ 	.byte	0x02, 0x4a
	.zero		1
	.zero		1


	//----- nvinfo : EIATTR_EXIT_INSTR_OFFSETS
	.align		4
        /*0018*/ 	.byte	0x04, 0x1c
        /*001a*/ 	.short	(.L_10 - .L_9)


	//   ....[0]....
.L_9:
        /*001c*/ 	.word	0x00000090


	//----- nvinfo : EIATTR_CRS_STACK_SIZE
	.align		4
.L_10:
        /*0020*/ 	.byte	0x04, 0x1e
        /*0022*/ 	.short	(.L_12 - .L_11)
.L_11:
        /*0024*/ 	.word	0x00000000


	//----- nvinfo : EIATTR_SW_WAR
	.align		4
.L_12:
        /*0028*/ 	.byte	0x04, 0x36
        /*002a*/ 	.short	(.L_14 - .L_13)
.L_13:
        /*002c*/ 	.word	0x00000008
.L_14:


//--------------------- .nv.callgraph             --------------------------
	.section	.nv.callgraph,"",@"SHT_CUDA_CALLGRAPH"
	.align	4
	.sectionentsize	8
	.align		4
        /*0000*/ 	.word	0x00000000
	.align		4
        /*0004*/ 	.word	0xffffffff
	.align		4
        /*0008*/ 	.word	0x00000000
	.align		4
        /*000c*/ 	.word	0xfffffffe
	.align		4
        /*0010*/ 	.word	0x00000000
	.align		4
        /*0014*/ 	.word	0xfffffffd
	.align		4
        /*0018*/ 	.word	0x00000000
	.align		4
        /*001c*/ 	.word	0xfffffffc


//--------------------- .nv.constant4             --------------------------
	.section	.nv.constant4,"a",@progbits
	.align	8
	.align		8
.nv.constant4:
        /*0000*/ 	.dword	count


//--------------------- .text._Z12getThreadNumv   --------------------------
	.section	.text._Z12getThreadNumv,"ax",@progbits
	.align	128
        .global         _Z12getThreadNumv
        .type           _Z12getThreadNumv,@function
        .size           _Z12getThreadNumv,(.L_x_2 - _Z12getThreadNumv)
        .other          _Z12getThreadNumv,@"STO_CUDA_ENTRY STV_DEFAULT"
_Z12getThreadNumv:
.text._Z12getThreadNumv:
[----:B------:R-:W-:Y:S08]  /*0000*/  LDC R1, c[0x0][0x37c] ;  /* 0x0000df00ff017b82 */ /* 0x000ff00000000800 */
[----:B------:R-:W0:Y:S01]  /*0010*/  LDC.64 R2, c[0x4][RZ] ;  /* 0x01000000ff027b82 */ /* 0x000e220000000a00 */
[----:B------:R-:W1:Y:S02]  /*0020*/  LDCU.64 UR4, c[0x0][0x358] ;  /* 0x00006b00ff0477ac */ /* 0x000e640008000a00 */
.L_x_0:
[----:B01----:R-:W2:Y:S01]  /*0030*/  LDG.E R4, desc[UR4][R2.64] ;  /* 0x0000000402047981 */ /* 0x003ea2000c1e1900 */
[----:B------:R-:W-:Y:S05]  /*0040*/  YIELD ;  /* 0x0000000000007946 */ /* 0x000fea0003800000 */
[----:B--2---:R-:W-:-:S06]  /*0050*/  IADD3 R5, PT, PT, R4, 0x1, RZ ;  /* 0x0000000104057810 */ /* 0x004fcc0007ffe0ff */
[----:B------:R-:W2:Y:S02]  /*0060*/  ATOMG.E.CAS.STRONG.GPU PT, R5, [R2], R4, R5 ;  /* 0x00000004020573a9 */ /* 0x000ea400001ee105 */
[----:B--2---:R-:W-:-:S13]  /*0070*/  ISETP.NE.AND P0, PT, R4, R5, PT ;  /* 0x000000050400720c */ /* 0x004fda0003f05270 */
[----:B------:R-:W-:Y:S05]  /*0080*/  @P0 BRA `(.L_x_0) ;  /* 0xfffffffc00e80947 */ /* 0x000fea000383ffff */
[----:B------:R-:W-:Y:S05]  /*0090*/  EXIT ;  /* 0x000000000000794d */ /* 0x000fea0003800000 */
.L_x_1:
[----:B------:R-:W-:-:S00]  /*00a0*/  BRA `(.L_x_1) ;  /* 0xfffffffc00fc7947 */ /* 0x000fc0000383ffff */
[----:B------:R-:W-:-:S00]  /*00b0*/  NOP ;  /* 0x0000000000007918 */ /* 0x000fc00000000000 */
        /* <DEDUP_REMOVED lines=12> */
.L_x_2:


//--------------------- .nv.shared.reserved.0     --------------------------
	.section	.nv.shared.reserved.0,"aw",@nobits
	.weak		__nv_reservedSMEM_offset_0_alias
	.size		__nv_reservedSMEM_offset_0_alias, 0, 64
	.other		__nv_reservedSMEM_offset_0_alias,@"STO_CUDA_RESERVED_SHARED STV_DEFAULT"
__nv_reservedSMEM_offset_0_alias:
	.zero		0
	.zero		64


//--------------------- .nv.global                --------------------------
	.section	.nv.global,"aw",@nobits
	.align	4
.nv.global:
	.type		count,@object
	.size		count,(.L_0 - count)
count:
	.zero		4
.L_0:


//--------------------- .nv.constant0._Z12getThreadNumv --------------------------
	.section	.nv.constant0._Z12getThreadNumv,"a",@progbits
	.sectionflags	@""
	.align	4
.nv.constant0._Z12getThreadNumv:
	.zero		896


//--------------------- SYMBOLS --------------------------

	.type		.nv.reservedSmem.offset0,@object
	.size		.nv.reservedSmem.offset0,0x4
